	.headerflags	@"EF_CUDA_TEXMODE_UNIFIED EF_CUDA_64BIT_ADDRESS EF_CUDA_ACCELERATORS EF_CUDA_SM90 EF_CUDA_VIRTUAL_SM(EF_CUDA_SM90)"
	.elftype	@"ET_EXEC"


//--------------------- .nv.info                  --------------------------
	.section	.nv.info,"",@"SHT_CUDA_INFO"
	.align	4


	//----- nvinfo : EIATTR_REGCOUNT
	.align		4
        /*0000*/ 	.byte	0x04, 0x2f
        /*0002*/ 	.short	(.L_3 - .L_2)
	.align		4
.L_2:
        /*0004*/ 	.word	index@(triton_poi_fused__native_batch_norm_legit_no_training_convolution_leaky_relu_15)
        /*0008*/ 	.word	0x00000016


	//----- nvinfo : EIATTR_MIN_STACK_SIZE
	.align		4
.L_3:
        /*000c*/ 	.byte	0x04, 0x12
        /*000e*/ 	.short	(.L_5 - .L_4)
	.align		4
.L_4:
        /*0010*/ 	.word	index@(triton_poi_fused__native_batch_norm_legit_no_training_convolution_leaky_relu_15)
        /*0014*/ 	.word	0x00000000


	//----- nvinfo : EIATTR_FRAME_SIZE
	.align		4
.L_5:
        /*0018*/ 	.byte	0x04, 0x11
        /*001a*/ 	.short	(.L_7 - .L_6)
	.align		4
.L_6:
        /*001c*/ 	.word	index@(triton_poi_fused__native_batch_norm_legit_no_training_convolution_leaky_relu_15)
        /*0020*/ 	.word	0x00000000


	//----- nvinfo : EIATTR_MIN_STACK_SIZE
	.align		4
.L_7:
        /*0024*/ 	.byte	0x04, 0x12
        /*0026*/ 	.short	(.L_9 - .L_8)
	.align		4
.L_8:
        /*0028*/ 	.word	index@(triton_poi_fused__native_batch_norm_legit_no_training_convolution_leaky_relu_15)
        /*002c*/ 	.word	0x00000000
.L_9:


//--------------------- .nv.info.triton_poi_fused__native_batch_norm_legit_no_training_convolution_leaky_relu_15 --------------------------
	.section	.nv.info.triton_poi_fused__native_batch_norm_legit_no_training_convolution_leaky_relu_15,"",@"SHT_CUDA_INFO"
	.sectionflags	@""
	.align	4


	//----- nvinfo : EIATTR_CUDA_API_VERSION
	.align		4
        /*0000*/ 	.byte	0x04, 0x37
        /*0002*/ 	.short	(.L_11 - .L_10)
.L_10:
        /*0004*/ 	.word	0x0000007c


	//----- nvinfo : EIATTR_KPARAM_INFO
	.align		4
.L_11:
        /*0008*/ 	.byte	0x04, 0x17
        /*000a*/ 	.short	(.L_13 - .L_12)
.L_12:
        /*000c*/ 	.word	0x00000000
        /*0010*/ 	.short	0x0007
        /*0012*/ 	.short	0x0038
        /*0014*/ 	.byte	0x00, 0xf0, 0x11, 0x00


	//----- nvinfo : EIATTR_KPARAM_INFO
	.align		4
.L_13:
        /*0018*/ 	.byte	0x04, 0x17
        /*001a*/ 	.short	(.L_15 - .L_14)
.L_14:
        /*001c*/ 	.word	0x00000000
        /*0020*/ 	.short	0x0006
        /*0022*/ 	.short	0x0030
        /*0024*/ 	.byte	0x00, 0xf4, 0x21, 0x00


	//----- nvinfo : EIATTR_KPARAM_INFO
	.align		4
.L_15:
        /*0028*/ 	.byte	0x04, 0x17
        /*002a*/ 	.short	(.L_17 - .L_16)
.L_16:
        /*002c*/ 	.word	0x00000000
        /*0030*/ 	.short	0x0005
        /*0032*/ 	.short	0x0028
        /*0034*/ 	.byte	0x00, 0xf4, 0x21, 0x00


	//----- nvinfo : EIATTR_KPARAM_INFO
	.align		4
.L_17:
        /*0038*/ 	.byte	0x04, 0x17
        /*003a*/ 	.short	(.L_19 - .L_18)
.L_18:
        /*003c*/ 	.word	0x00000000
        /*0040*/ 	.short	0x0004
        /*0042*/ 	.short	0x0020
        /*0044*/ 	.byte	0x00, 0xf4, 0x21, 0x00


	//----- nvinfo : EIATTR_KPARAM_INFO
	.align		4
.L_19:
        /*0048*/ 	.byte	0x04, 0x17
        /*004a*/ 	.short	(.L_21 - .L_20)
.L_20:
        /*004c*/ 	.word	0x00000000
        /*0050*/ 	.short	0x0003
        /*0052*/ 	.short	0x0018
        /*0054*/ 	.byte	0x00, 0xf4, 0x21, 0x00


	//----- nvinfo : EIATTR_KPARAM_INFO
	.align		4
.L_21:
        /*0058*/ 	.byte	0x04, 0x17
        /*005a*/ 	.short	(.L_23 - .L_22)
.L_22:
        /*005c*/ 	.word	0x00000000
        /*0060*/ 	.short	0x0002
        /*0062*/ 	.short	0x0010
        /*0064*/ 	.byte	0x00, 0xf4, 0x21, 0x00


	//----- nvinfo : EIATTR_KPARAM_INFO
	.align		4
.L_23:
        /*0068*/ 	.byte	0x04, 0x17
        /*006a*/ 	.short	(.L_25 - .L_24)
.L_24:
        /*006c*/ 	.word	0x00000000
        /*0070*/ 	.short	0x0001
        /*0072*/ 	.short	0x0008
        /*0074*/ 	.byte	0x00, 0xf4, 0x21, 0x00


	//----- nvinfo : EIATTR_KPARAM_INFO
	.align		4
.L_25:
        /*0078*/ 	.byte	0x04, 0x17
        /*007a*/ 	.short	(.L_27 - .L_26)
.L_26:
        /*007c*/ 	.word	0x00000000
        /*0080*/ 	.short	0x0000
        /*0082*/ 	.short	0x0000
        /*0084*/ 	.byte	0x00, 0xf4, 0x21, 0x00


	//----- nvinfo : EIATTR_SPARSE_MMA_MASK
	.align		4
.L_27:
        /*0088*/ 	.byte	0x03, 0x50
        /*008a*/ 	.short	0x0000


	//----- nvinfo : EIATTR_MAXREG_COUNT
	.align		4
        /*008c*/ 	.byte	0x03, 0x1b
        /*008e*/ 	.short	0x00ff


	//----- nvinfo : EIATTR_EXIT_INSTR_OFFSETS
	.align		4
        /*0090*/ 	.byte	0x04, 0x1c
        /*0092*/ 	.short	(.L_29 - .L_28)


	//   ....[0]....
.L_28:
        /*0094*/ 	.word	0x00000430


	//----- nvinfo : EIATTR_REQNTID
	.align		4
.L_29:
        /*0098*/ 	.byte	0x04, 0x10
        /*009a*/ 	.short	(.L_31 - .L_30)
.L_30:
        /*009c*/ 	.word	0x00000080
        /*00a0*/ 	.word	0x00000001
        /*00a4*/ 	.word	0x00000001


	//----- nvinfo : EIATTR_CBANK_PARAM_SIZE
	.align		4
.L_31:
        /*00a8*/ 	.byte	0x03, 0x19
        /*00aa*/ 	.short	0x003c


	//----- nvinfo : EIATTR_PARAM_CBANK
	.align		4
        /*00ac*/ 	.byte	0x04, 0x0a
        /*00ae*/ 	.short	(.L_33 - .L_32)
	.align		4
.L_32:
        /*00b0*/ 	.word	index@(.nv.constant0.triton_poi_fused__native_batch_norm_legit_no_training_convolution_leaky_relu_15)
        /*00b4*/ 	.short	0x0210
        /*00b6*/ 	.short	0x003c


	//----- nvinfo : EIATTR_SW_WAR
	.align		4
.L_33:
        /*00b8*/ 	.byte	0x04, 0x36
        /*00ba*/ 	.short	(.L_35 - .L_34)
.L_34:
        /*00bc*/ 	.word	0x00000008
.L_35:


//--------------------- .nv.callgraph             --------------------------
	.section	.nv.callgraph,"",@"SHT_CUDA_CALLGRAPH"
	.align	4
	.sectionentsize	8
	.align		4
        /*0000*/ 	.word	0x00000000
	.align		4
        /*0004*/ 	.word	0xffffffff
	.align		4
        /*0008*/ 	.word	0x00000000
	.align		4
        /*000c*/ 	.word	0xfffffffe
	.align		4
        /*0010*/ 	.word	0x00000000
	.align		4
        /*0014*/ 	.word	0xfffffffd
	.align		4
        /*0018*/ 	.word	0x00000000
	.align		4
        /*001c*/ 	.word	0xfffffffc


//--------------------- .nv.constant4             --------------------------
	.section	.nv.constant4,"a",@progbits
	.align	8
	.align		8
.nv.constant4:
        /*0000*/ 	.dword	_$_str
	.align		8
        /*0008*/ 	.dword	_$_str_$_2


//--------------------- .text.triton_poi_fused__native_batch_norm_legit_no_training_convolution_leaky_relu_15 --------------------------
	.section	.text.triton_poi_fused__native_batch_norm_legit_no_training_convolution_leaky_relu_15,"ax",@progbits
	.align	128
        .global         triton_poi_fused__native_batch_norm_legit_no_training_convolution_leaky_relu_15
        .type           triton_poi_fused__native_batch_norm_legit_no_training_convolution_leaky_relu_15,@function
        .size           triton_poi_fused__native_batch_norm_legit_no_training_convolution_leaky_relu_15,(.L_x_1 - triton_poi_fused__native_batch_norm_legit_no_training_convolution_leaky_relu_15)
        .other          triton_poi_fused__native_batch_norm_legit_no_training_convolution_leaky_relu_15,@"STO_CUDA_ENTRY STV_DEFAULT"
triton_poi_fused__native_batch_norm_legit_no_training_convolution_leaky_relu_15:
.text.triton_poi_fused__native_batch_norm_legit_no_training_convolution_leaky_relu_15:
[----:B------:R-:W-:Y:S01]  /*0000*/  LDC R1, c[0x0][0x28] ;  /* 0x00000a00ff017b82 */ /* 0x000fe20000000800 */
[----:B------:R-:W1:Y:S07]  /*0010*/  S2R R0, SR_TID.X ;  /* 0x0000000000007919 */ /* 0x000e6e0000002100 */
[----:B------:R-:W2:Y:S01]  /*0020*/  LDC.64 R4, c[0x0][0x230] ;  /* 0x00008c00ff047b82 */ /* 0x000ea20000000a00 */
[----:B------:R-:W-:Y:S01]  /*0030*/  ULDC.64 UR4, c[0x0][0x208] ;  /* 0x0000820000047ab9 */ /* 0x000fe20000000a00 */
[----:B------:R-:W3:Y:S06]  /*0040*/  S2R R7, SR_CTAID.X ;  /* 0x0000000000077919 */ /* 0x000eec0000002500 */
[----:B------:R-:W4:Y:S08]  /*0050*/  LDC.64 R12, c[0x0][0x220] ;  /* 0x00008800ff0c7b82 */ /* 0x000f300000000a00 */
[----:B------:R-:W5:Y:S08]  /*0060*/  LDC.64 R14, c[0x0][0x228] ;  /* 0x00008a00ff0e7b82 */ /* 0x000f700000000a00 */
[----:B------:R-:W5:Y:S01]  /*0070*/  LDC.64 R10, c[0x0][0x240] ;  /* 0x00009000ff0a7b82 */ /* 0x000f620000000a00 */
[----:B-1----:R-:W-:-:S07]  /*0080*/  SHF.L.U32 R0, R0, 0x1, RZ ;  /* 0x0000000100007819 */ /* 0x002fce00000006ff */
[----:B------:R-:W1:Y:S01]  /*0090*/  LDC.64 R16, c[0x0][0x238] ;  /* 0x00008e00ff107b82 */ /* 0x000e620000000a00 */
[----:B---3--:R-:W-:Y:S02]  /*00a0*/  SHF.R.S32.HI R3, RZ, 0x17, R7 ;  /* 0x00000017ff037819 */ /* 0x008fe40000011407 */
[----:B------:R-:W-:Y:S02]  /*00b0*/  LOP3.LUT R0, R0, 0xfe, RZ, 0xc0, !PT ;  /* 0x000000fe00007812 */ /* 0x000fe400078ec0ff */
[----:B------:R-:W-:Y:S02]  /*00c0*/  SGXT R3, R3, 0x1 ;  /* 0x000000010303781a */ /* 0x000fe40000000200 */
[----:B------:R-:W-:-:S04]  /*00d0*/  LEA R0, R7, R0, 0x8 ;  /* 0x0000000007007211 */ /* 0x000fc800078e40ff */
[----:B------:R-:W-:-:S04]  /*00e0*/  LEA.HI R3, R3, R0, RZ, 0x8 ;  /* 0x0000000003037211 */ /* 0x000fc800078f40ff */
[----:B------:R-:W-:-:S04]  /*00f0*/  LOP3.LUT R3, R3, 0xffffff00, RZ, 0xc0, !PT ;  /* 0xffffff0003037812 */ /* 0x000fc800078ec0ff */
[----:B------:R-:W-:Y:S02]  /*0100*/  IADD3 R8, R0, -R3, RZ ;  /* 0x8000000300087210 */ /* 0x000fe40007ffe0ff */
[----:B------:R-:W3:Y:S03]  /*0110*/  LDC.64 R2, c[0x0][0x210] ;  /* 0x00008400ff027b82 */ /* 0x000ee60000000a00 */
[----:B--2---:R-:W-:-:S06]  /*0120*/  IMAD.WIDE R4, R8, 0x4, R4 ;  /* 0x0000000408047825 */ /* 0x004fcc00078e0204 */
[----:B------:R-:W2:Y:S01]  /*0130*/  LDG.E.EL.64 R4, desc[UR4][R4.64] ;  /* 0x0000000404047981 */ /* 0x000ea2000c2e1b00 */
[----:B----4-:R-:W-:-:S04]  /*0140*/  IMAD.WIDE R12, R8, 0x4, R12 ;  /* 0x00000004080c7825 */ /* 0x010fc800078e020c */
[C---:B-----5:R-:W-:Y:S02]  /*0150*/  IMAD.WIDE R14, R8.reuse, 0x4, R14 ;  /* 0x00000004080e7825 */ /* 0x060fe400078e020e */
[----:B------:R-:W4:Y:S02]  /*0160*/  LDG.E.EL.64 R12, desc[UR4][R12.64] ;  /* 0x000000040c0c7981 */ /* 0x000f24000c2e1b00 */
[----:B0-----:R-:W-:Y:S02]  /*0170*/  IMAD.WIDE R10, R8, 0x4, R10 ;  /* 0x00000004080a7825 */ /* 0x001fe400078e020a */
[----:B------:R-:W5:Y:S02]  /*0180*/  LDG.E.EL.64 R14, desc[UR4][R14.64] ;  /* 0x000000040e0e7981 */ /* 0x000f64000c2e1b00 */
[----:B---3--:R-:W-:Y:S02]  /*0190*/  IMAD.WIDE R2, R0, 0x4, R2 ;  /* 0x0000000400027825 */ /* 0x008fe400078e0202 */
[----:B------:R-:W3:Y:S04]  /*01a0*/  LDG.E.EL.64 R10, desc[UR4][R10.64] ;  /* 0x000000040a0a7981 */ /* 0x000ee8000c2e1b00 */
[----:B------:R-:W4:Y:S01]  /*01b0*/  LDG.E.64 R6, desc[UR4][R2.64] ;  /* 0x0000000402067981 */ /* 0x000f22000c1e1b00 */
[----:B-1----:R-:W-:-:S05]  /*01c0*/  IMAD.WIDE R16, R8, 0x4, R16 ;  /* 0x0000000408107825 */ /* 0x002fca00078e0210 */
[----:B------:R-:W3:Y:S01]  /*01d0*/  LDG.E.EL.64 R8, desc[UR4][R16.64] ;  /* 0x0000000410087981 */ /* 0x000ee2000c2e1b00 */
[----:B--2---:R-:W-:Y:S01]  /*01e0*/  FADD R4, R4, 9.9999997473787516356e-06 ;  /* 0x3727c5ac04047421 */ /* 0x004fe20000000000 */
[----:B------:R-:W-:-:S03]  /*01f0*/  FADD R5, R5, 9.9999997473787516356e-06 ;  /* 0x3727c5ac05057421 */ /* 0x000fc60000000000 */
[----:B------:R-:W0:Y:S08]  /*0200*/  MUFU.SQRT R18, R4 ;  /* 0x0000000400127308 */ /* 0x000e300000002000 */
[----:B------:R-:W1:Y:S01]  /*0210*/  MUFU.SQRT R19, R5 ;  /* 0x0000000500137308 */ /* 0x000e620000002000 */
[C---:B0-----:R-:W-:Y:S02]  /*0220*/  FSETP.GT.AND P0, PT, R18.reuse, 8.50705917302346158658e+37, PT ;  /* 0x7e8000001200780b */ /* 0x041fe40003f04000 */
[----:B------:R-:W-:-:S02]  /*0230*/  FSETP.GEU.AND P2, PT, R18, 1.175494350822287508e-38, PT ;  /* 0x008000001200780b */ /* 0x000fc40003f4e000 */
[C---:B-1----:R-:W-:Y:S02]  /*0240*/  FSETP.GT.AND P1, PT, R19.reuse, 8.50705917302346158658e+37, PT ;  /* 0x7e8000001300780b */ /* 0x042fe40003f24000 */
[----:B------:R-:W-:-:S07]  /*0250*/  FSETP.GEU.AND P3, PT, R19, 1.175494350822287508e-38, PT ;  /* 0x008000001300780b */ /* 0x000fce0003f6e000 */
[----:B------:R-:W-:Y:S01]  /*0260*/  @P0 FMUL R18, R18, 0.25 ;  /* 0x3e80000012120820 */ /* 0x000fe20000400000 */
[----:B------:R-:W-:-:S03]  /*0270*/  HFMA2.MMA R4, -RZ, RZ, 1.625, 0 ;  /* 0x3e800000ff047435 */ /* 0x000fc600000001ff */
[----:B------:R-:W-:Y:S01]  /*0280*/  @!P2 FMUL R18, R18, 16777216 ;  /* 0x4b8000001212a820 */ /* 0x000fe20000400000 */
[----:B------:R-:W-:-:S04]  /*0290*/  @P1 FMUL R19, R19, 0.25 ;  /* 0x3e80000013131820 */ /* 0x000fc80000400000 */
[----:B------:R-:W-:Y:S01]  /*02a0*/  @!P3 FMUL R19, R19, 16777216 ;  /* 0x4b8000001313b820 */ /* 0x000fe20000400000 */
[----:B------:R-:W0:Y:S01]  /*02b0*/  MUFU.RCP R18, R18 ;  /* 0x0000001200127308 */ /* 0x000e220000001000 */
[----:B------:R-:W-:-:S07]  /*02c0*/  FSEL R5, R4, 1, P0 ;  /* 0x3f80000004057808 */ /* 0x000fce0000000000 */
[----:B------:R-:W1:Y:S01]  /*02d0*/  MUFU.RCP R19, R19 ;  /* 0x0000001300137308 */ /* 0x000e620000001000 */
[----:B------:R-:W-:Y:S01]  /*02e0*/  FSEL R4, R4, 1, P1 ;  /* 0x3f80000004047808 */ /* 0x000fe20000800000 */
[----:B------:R-:W-:Y:S01]  /*02f0*/  @!P2 FMUL R5, R5, 16777216 ;  /* 0x4b8000000505a820 */ /* 0x000fe20000400000 */
[----:B----4-:R-:W-:Y:S01]  /*0300*/  FADD R6, R6, R12 ;  /* 0x0000000c06067221 */ /* 0x010fe20000000000 */
[----:B------:R-:W-:Y:S02]  /*0310*/  FADD R7, R7, R13 ;  /* 0x0000000d07077221 */ /* 0x000fe40000000000 */
[----:B------:R-:W-:Y:S01]  /*0320*/  @!P3 FMUL R4, R4, 16777216 ;  /* 0x4b8000000404b820 */ /* 0x000fe20000400000 */
[----:B0-----:R-:W-:Y:S01]  /*0330*/  FMUL R13, R18, R5 ;  /* 0x00000005120d7220 */ /* 0x001fe20000400000 */
[----:B-----5:R-:W-:Y:S01]  /*0340*/  FADD R14, -R14, R6 ;  /* 0x000000060e0e7221 */ /* 0x020fe20000000100 */
[----:B------:R-:W-:Y:S01]  /*0350*/  FADD R15, -R15, R7 ;  /* 0x000000070f0f7221 */ /* 0x000fe20000000100 */
[----:B-1----:R-:W-:-:S02]  /*0360*/  FMUL R12, R19, R4 ;  /* 0x00000004130c7220 */ /* 0x002fc40000400000 */
[----:B------:R-:W0:Y:S01]  /*0370*/  LDC.64 R4, c[0x0][0x218] ;  /* 0x00008600ff047b82 */ /* 0x000e220000000a00 */
[----:B------:R-:W-:Y:S01]  /*0380*/  FMUL R13, R14, R13 ;  /* 0x0000000d0e0d7220 */ /* 0x000fe20000400000 */
[----:B------:R-:W-:-:S03]  /*0390*/  FMUL R12, R15, R12 ;  /* 0x0000000c0f0c7220 */ /* 0x000fc60000400000 */
[----:B---3--:R-:W-:Y:S01]  /*03a0*/  FFMA R8, R8, R13, R10 ;  /* 0x0000000d08087223 */ /* 0x008fe2000000000a */
[----:B------:R-:W-:-:S04]  /*03b0*/  FFMA R9, R9, R12, R11 ;  /* 0x0000000c09097223 */ /* 0x000fc8000000000b */
[C---:B------:R-:W-:Y:S02]  /*03c0*/  FSETP.GT.AND P0, PT, R8.reuse, RZ, PT ;  /* 0x000000ff0800720b */ /* 0x040fe40003f04000 */
[----:B------:R-:W-:Y:S01]  /*03d0*/  FSETP.GT.AND P1, PT, R9, RZ, PT ;  /* 0x000000ff0900720b */ /* 0x000fe20003f24000 */
[----:B------:R-:W-:Y:S10]  /*03e0*/  STG.E.64 desc[UR4][R2.64], R6 ;  /* 0x0000000602007986 */ /* 0x000ff4000c101b04 */
[----:B------:R-:W-:Y:S01]  /*03f0*/  @!P0 FMUL R8, R8, 0.0099999997764825820923 ;  /* 0x3c23d70a08088820 */ /* 0x000fe20000400000 */
[----:B0-----:R-:W-:-:S04]  /*0400*/  IMAD.WIDE R4, R0, 0x4, R4 ;  /* 0x0000000400047825 */ /* 0x001fc800078e0204 */
[----:B------:R-:W-:-:S05]  /*0410*/  @!P1 FMUL R9, R9, 0.0099999997764825820923 ;  /* 0x3c23d70a09099820 */ /* 0x000fca0000400000 */
[----:B------:R-:W-:Y:S01]  /*0420*/  STG.E.64 desc[UR4][R4.64], R8 ;  /* 0x0000000804007986 */ /* 0x000fe2000c101b04 */
[----:B------:R-:W-:Y:S05]  /*0430*/  EXIT ;  /* 0x000000000000794d */ /* 0x000fea0003800000 */
.L_x_0:
[----:B------:R-:W-:-:S00]  /*0440*/  BRA `(.L_x_0) ;  /* 0xfffffffc00fc7947 */ /* 0x000fc0000383ffff */
[----:B------:R-:W-:-:S00]  /*0450*/  NOP ;  /* 0x0000000000007918 */ /* 0x000fc00000000000 */
        /* <DEDUP_REMOVED lines=10> */
.L_x_1:


//--------------------- .nv.global.init           --------------------------
	.section	.nv.global.init,"aw",@progbits
.nv.global.init:
	.type		_$_str,@object
	.size		_$_str,(_$_str_$_2 - _$_str)
_$_str:
        /*0000*/ 	.byte	0x5f, 0x5f, 0x43, 0x55, 0x44, 0x41, 0x5f, 0x46, 0x54, 0x5a, 0x00
	.type		_$_str_$_2,@object
	.size		_$_str_$_2,(.L_1 - _$_str_$_2)
_$_str_$_2:
        /*000b*/ 	.byte	0x5f, 0x5f, 0x43, 0x55, 0x44, 0x41, 0x5f, 0x50, 0x52, 0x45, 0x43, 0x5f, 0x53, 0x51, 0x52, 0x54
        /*001b*/ 	.byte	0x00
.L_1:


//--------------------- .nv.constant0.triton_poi_fused__native_batch_norm_legit_no_training_convolution_leaky_relu_15 --------------------------
	.section	.nv.constant0.triton_poi_fused__native_batch_norm_legit_no_training_convolution_leaky_relu_15,"a",@progbits
	.sectionflags	@""
	.align	4
.nv.constant0.triton_poi_fused__native_batch_norm_legit_no_training_convolution_leaky_relu_15:
	.zero		588
